	.headerflags	@"EF_CUDA_TEXMODE_UNIFIED EF_CUDA_64BIT_ADDRESS EF_CUDA_ACCELERATORS EF_CUDA_SM90 EF_CUDA_VIRTUAL_SM(EF_CUDA_SM90)"
	.elftype	@"ET_EXEC"


//--------------------- .nv.info                  --------------------------
	.section	.nv.info,"",@"SHT_CUDA_INFO"
	.align	4


	//----- nvinfo : EIATTR_REGCOUNT
	.align		4
        /*0000*/ 	.byte	0x04, 0x2f
        /*0002*/ 	.short	(.L_1 - .L_0)
	.align		4
.L_0:
        /*0004*/ 	.word	index@(triton_poi_fused_convolution_max_pool2d_with_indices_relu_5)
        /*0008*/ 	.word	0x0000001f


	//----- nvinfo : EIATTR_MIN_STACK_SIZE
	.align		4
.L_1:
        /*000c*/ 	.byte	0x04, 0x12
        /*000e*/ 	.short	(.L_3 - .L_2)
	.align		4
.L_2:
        /*0010*/ 	.word	index@(triton_poi_fused_convolution_max_pool2d_with_indices_relu_5)
        /*0014*/ 	.word	0x00000000


	//----- nvinfo : EIATTR_FRAME_SIZE
	.align		4
.L_3:
        /*0018*/ 	.byte	0x04, 0x11
        /*001a*/ 	.short	(.L_5 - .L_4)
	.align		4
.L_4:
        /*001c*/ 	.word	index@(triton_poi_fused_convolution_max_pool2d_with_indices_relu_5)
        /*0020*/ 	.word	0x00000000


	//----- nvinfo : EIATTR_MIN_STACK_SIZE
	.align		4
.L_5:
        /*0024*/ 	.byte	0x04, 0x12
        /*0026*/ 	.short	(.L_7 - .L_6)
	.align		4
.L_6:
        /*0028*/ 	.word	index@(triton_poi_fused_convolution_max_pool2d_with_indices_relu_5)
        /*002c*/ 	.word	0x00000000
.L_7:


//--------------------- .nv.info.triton_poi_fused_convolution_max_pool2d_with_indices_relu_5 --------------------------
	.section	.nv.info.triton_poi_fused_convolution_max_pool2d_with_indices_relu_5,"",@"SHT_CUDA_INFO"
	.sectionflags	@""
	.align	4


	//----- nvinfo : EIATTR_CUDA_API_VERSION
	.align		4
        /*0000*/ 	.byte	0x04, 0x37
        /*0002*/ 	.short	(.L_9 - .L_8)
.L_8:
        /*0004*/ 	.word	0x0000007c


	//----- nvinfo : EIATTR_KPARAM_INFO
	.align		4
.L_9:
        /*0008*/ 	.byte	0x04, 0x17
        /*000a*/ 	.short	(.L_11 - .L_10)
.L_10:
        /*000c*/ 	.word	0x00000000
        /*0010*/ 	.short	0x0004
        /*0012*/ 	.short	0x001c
        /*0014*/ 	.byte	0x00, 0xf0, 0x11, 0x00


	//----- nvinfo : EIATTR_KPARAM_INFO
	.align		4
.L_11:
        /*0018*/ 	.byte	0x04, 0x17
        /*001a*/ 	.short	(.L_13 - .L_12)
.L_12:
        /*001c*/ 	.word	0x00000000
        /*0020*/ 	.short	0x0003
        /*0022*/ 	.short	0x0018
        /*0024*/ 	.byte	0x00, 0xf0, 0x11, 0x00


	//----- nvinfo : EIATTR_KPARAM_INFO
	.align		4
.L_13:
        /*0028*/ 	.byte	0x04, 0x17
        /*002a*/ 	.short	(.L_15 - .L_14)
.L_14:
        /*002c*/ 	.word	0x00000000
        /*0030*/ 	.short	0x0002
        /*0032*/ 	.short	0x0010
        /*0034*/ 	.byte	0x00, 0xf4, 0x21, 0x00


	//----- nvinfo : EIATTR_KPARAM_INFO
	.align		4
.L_15:
        /*0038*/ 	.byte	0x04, 0x17
        /*003a*/ 	.short	(.L_17 - .L_16)
.L_16:
        /*003c*/ 	.word	0x00000000
        /*0040*/ 	.short	0x0001
        /*0042*/ 	.short	0x0008
        /*0044*/ 	.byte	0x00, 0xf4, 0x21, 0x00


	//----- nvinfo : EIATTR_KPARAM_INFO
	.align		4
.L_17:
        /*0048*/ 	.byte	0x04, 0x17
        /*004a*/ 	.short	(.L_19 - .L_18)
.L_18:
        /*004c*/ 	.word	0x00000000
        /*0050*/ 	.short	0x0000
        /*0052*/ 	.short	0x0000
        /*0054*/ 	.byte	0x00, 0xf4, 0x21, 0x00


	//----- nvinfo : EIATTR_SPARSE_MMA_MASK
	.align		4
.L_19:
        /*0058*/ 	.byte	0x03, 0x50
        /*005a*/ 	.short	0x0000


	//----- nvinfo : EIATTR_MAXREG_COUNT
	.align		4
        /*005c*/ 	.byte	0x03, 0x1b
        /*005e*/ 	.short	0x00ff


	//----- nvinfo : EIATTR_EXIT_INSTR_OFFSETS
	.align		4
        /*0060*/ 	.byte	0x04, 0x1c
        /*0062*/ 	.short	(.L_21 - .L_20)


	//   ....[0]....
.L_20:
        /*0064*/ 	.word	0x000005a0


	//   ....[1]....
        /*0068*/ 	.word	0x000005c0


	//----- nvinfo : EIATTR_REQNTID
	.align		4
.L_21:
        /*006c*/ 	.byte	0x04, 0x10
        /*006e*/ 	.short	(.L_23 - .L_22)
.L_22:
        /*0070*/ 	.word	0x00000080
        /*0074*/ 	.word	0x00000001
        /*0078*/ 	.word	0x00000001


	//----- nvinfo : EIATTR_CBANK_PARAM_SIZE
	.align		4
.L_23:
        /*007c*/ 	.byte	0x03, 0x19
        /*007e*/ 	.short	0x0020


	//----- nvinfo : EIATTR_PARAM_CBANK
	.align		4
        /*0080*/ 	.byte	0x04, 0x0a
        /*0082*/ 	.short	(.L_25 - .L_24)
	.align		4
.L_24:
        /*0084*/ 	.word	index@(.nv.constant0.triton_poi_fused_convolution_max_pool2d_with_indices_relu_5)
        /*0088*/ 	.short	0x0210
        /*008a*/ 	.short	0x0020


	//----- nvinfo : EIATTR_SW_WAR
	.align		4
.L_25:
        /*008c*/ 	.byte	0x04, 0x36
        /*008e*/ 	.short	(.L_27 - .L_26)
.L_26:
        /*0090*/ 	.word	0x00000008
.L_27:


//--------------------- .nv.callgraph             --------------------------
	.section	.nv.callgraph,"",@"SHT_CUDA_CALLGRAPH"
	.align	4
	.sectionentsize	8
	.align		4
        /*0000*/ 	.word	0x00000000
	.align		4
        /*0004*/ 	.word	0xffffffff
	.align		4
        /*0008*/ 	.word	0x00000000
	.align		4
        /*000c*/ 	.word	0xfffffffe
	.align		4
        /*0010*/ 	.word	0x00000000
	.align		4
        /*0014*/ 	.word	0xfffffffd
	.align		4
        /*0018*/ 	.word	0x00000000
	.align		4
        /*001c*/ 	.word	0xfffffffc


//--------------------- .text.triton_poi_fused_convolution_max_pool2d_with_indices_relu_5 --------------------------
	.section	.text.triton_poi_fused_convolution_max_pool2d_with_indices_relu_5,"ax",@progbits
	.sectionflags	@"SHF_BARRIERS=1"
	.align	128
        .global         triton_poi_fused_convolution_max_pool2d_with_indices_relu_5
        .type           triton_poi_fused_convolution_max_pool2d_with_indices_relu_5,@function
        .size           triton_poi_fused_convolution_max_pool2d_with_indices_relu_5,(.L_x_1 - triton_poi_fused_convolution_max_pool2d_with_indices_relu_5)
        .other          triton_poi_fused_convolution_max_pool2d_with_indices_relu_5,@"STO_CUDA_ENTRY STV_DEFAULT"
triton_poi_fused_convolution_max_pool2d_with_indices_relu_5:
.text.triton_poi_fused_convolution_max_pool2d_with_indices_relu_5:
[----:B------:R-:W0:Y:S01]  /*0000*/  LDC R1, c[0x0][0x28] ;  /* 0x00000a00ff017b82 */ /* 0x000e220000000800 */
[----:B------:R-:W1:Y:S07]  /*0010*/  S2R R2, SR_CTAID.Y ;  /* 0x0000000000027919 */ /* 0x000e6e0000002600 */
[----:B------:R-:W2:Y:S01]  /*0020*/  LDC.64 R16, c[0x0][0x210] ;  /* 0x00008400ff107b82 */ /* 0x000ea20000000a00 */
[----:B------:R-:W-:Y:S01]  /*0030*/  CS2R R18, SRZ ;  /* 0x0000000000127805 */ /* 0x000fe2000001ff00 */
[----:B------:R-:W-:Y:S01]  /*0040*/  ULDC.64 UR6, c[0x0][0x208] ;  /* 0x0000820000067ab9 */ /* 0x000fe20000000a00 */
[----:B------:R-:W3:Y:S01]  /*0050*/  S2R R21, SR_TID.X ;  /* 0x0000000000157919 */ /* 0x000ee20000002100 */
[----:B------:R-:W-:Y:S01]  /*0060*/  HFMA2.MMA R20, -RZ, RZ, 0, 0 ;  /* 0x00000000ff147435 */ /* 0x000fe200000001ff */
[----:B------:R-:W4:Y:S01]  /*0070*/  S2R R3, SR_CTAID.X ;  /* 0x0000000000037919 */ /* 0x000f220000002500 */
[----:B------:R-:W-:-:S02]  /*0080*/  IMAD.MOV.U32 R22, RZ, RZ, RZ ;  /* 0x000000ffff167224 */ /* 0x000fc400078e00ff */
[----:B-1----:R-:W-:-:S05]  /*0090*/  IMAD.SHL.U32 R0, R2, 0x400, RZ ;  /* 0x0000040002007824 */ /* 0x002fca00078e00ff */
[----:B---3--:R-:W-:Y:S02]  /*00a0*/  LOP3.LUT R6, R0, 0x7f, R21, 0xf8, !PT ;  /* 0x0000007f00067812 */ /* 0x008fe400078ef815 */
[----:B----4-:R-:W-:-:S03]  /*00b0*/  ISETP.GE.AND P0, PT, R3, 0x9, PT ;  /* 0x000000090300780c */ /* 0x010fc60003f06270 */
[C---:B------:R-:W-:Y:S01]  /*00c0*/  IMAD R5, R6.reuse, 0x9, R3 ;  /* 0x0000000906057824 */ /* 0x040fe200078e0203 */
[C---:B------:R-:W-:Y:S02]  /*00d0*/  LOP3.LUT R8, R6.reuse, 0x80, RZ, 0xfc, !PT ;  /* 0x0000008006087812 */ /* 0x040fe400078efcff */
[C---:B------:R-:W-:Y:S01]  /*00e0*/  LOP3.LUT R10, R6.reuse, 0x100, RZ, 0xfc, !PT ;  /* 0x00000100060a7812 */ /* 0x040fe200078efcff */
[----:B--2---:R-:W-:Y:S01]  /*00f0*/  IMAD.WIDE R4, R5, 0x4, R16 ;  /* 0x0000000405047825 */ /* 0x004fe200078e0210 */
[C---:B------:R-:W-:Y:S02]  /*0100*/  LOP3.LUT R12, R6.reuse, 0x180, RZ, 0xfc, !PT ;  /* 0x00000180060c7812 */ /* 0x040fe400078efcff */
[C---:B------:R-:W-:Y:S02]  /*0110*/  LOP3.LUT R14, R6.reuse, 0x200, RZ, 0xfc, !PT ;  /* 0x00000200060e7812 */ /* 0x040fe400078efcff */
[C---:B------:R-:W-:Y:S02]  /*0120*/  LOP3.LUT R24, R6.reuse, 0x280, RZ, 0xfc, !PT ;  /* 0x0000028006187812 */ /* 0x040fe400078efcff */
[----:B------:R-:W-:Y:S01]  /*0130*/  LOP3.LUT R26, R6, 0x300, RZ, 0xfc, !PT ;  /* 0x00000300061a7812 */ /* 0x000fe200078efcff */
[--C-:B------:R-:W-:Y:S01]  /*0140*/  IMAD R7, R8, 0x9, R3.reuse ;  /* 0x0000000908077824 */ /* 0x100fe200078e0203 */
[----:B------:R-:W-:Y:S01]  /*0150*/  LOP3.LUT R6, R6, 0x380, RZ, 0xfc, !PT ;  /* 0x0000038006067812 */ /* 0x000fe200078efcff */
[--C-:B------:R-:W-:Y:S01]  /*0160*/  IMAD R9, R10, 0x9, R3.reuse ;  /* 0x000000090a097824 */ /* 0x100fe200078e0203 */
[----:B------:R1:W2:Y:S01]  /*0170*/  @!P0 LDG.E.EL R18, desc[UR6][R4.64] ;  /* 0x0000000604128981 */ /* 0x0002a2000c2e1900 */
[----:B------:R-:W-:-:S02]  /*0180*/  IMAD R11, R12, 0x9, R3 ;  /* 0x000000090c0b7824 */ /* 0x000fc400078e0203 */
[--C-:B------:R-:W-:Y:S02]  /*0190*/  IMAD R25, R6, 0x9, R3.reuse ;  /* 0x0000000906197824 */ /* 0x100fe400078e0203 */
[--C-:B------:R-:W-:Y:S02]  /*01a0*/  IMAD R13, R14, 0x9, R3.reuse ;  /* 0x000000090e0d7824 */ /* 0x100fe400078e0203 */
[--C-:B------:R-:W-:Y:S02]  /*01b0*/  IMAD R15, R24, 0x9, R3.reuse ;  /* 0x00000009180f7824 */ /* 0x100fe400078e0203 */
[----:B------:R-:W-:Y:S02]  /*01c0*/  IMAD R23, R26, 0x9, R3 ;  /* 0x000000091a177824 */ /* 0x000fe400078e0203 */
[----:B-1----:R-:W-:-:S04]  /*01d0*/  IMAD.WIDE R4, R7, 0x4, R16 ;  /* 0x0000000407047825 */ /* 0x002fc800078e0210 */
[--C-:B------:R-:W-:Y:S01]  /*01e0*/  IMAD.WIDE R6, R9, 0x4, R16.reuse ;  /* 0x0000000409067825 */ /* 0x100fe200078e0210 */
[----:B------:R1:W3:Y:S03]  /*01f0*/  @!P0 LDG.E.EL R19, desc[UR6][R4.64] ;  /* 0x0000000604138981 */ /* 0x0002e6000c2e1900 */
[--C-:B------:R-:W-:Y:S01]  /*0200*/  IMAD.WIDE R8, R11, 0x4, R16.reuse ;  /* 0x000000040b087825 */ /* 0x100fe200078e0210 */
[----:B------:R-:W4:Y:S03]  /*0210*/  @!P0 LDG.E.EL R20, desc[UR6][R6.64] ;  /* 0x0000000606148981 */ /* 0x000f26000c2e1900 */
[--C-:B------:R-:W-:Y:S01]  /*0220*/  IMAD.WIDE R10, R13, 0x4, R16.reuse ;  /* 0x000000040d0a7825 */ /* 0x100fe200078e0210 */
[----:B------:R-:W5:Y:S03]  /*0230*/  @!P0 LDG.E.EL R22, desc[UR6][R8.64] ;  /* 0x0000000608168981 */ /* 0x000f66000c2e1900 */
[----:B------:R-:W-:-:S04]  /*0240*/  IMAD.WIDE R12, R15, 0x4, R16 ;  /* 0x000000040f0c7825 */ /* 0x000fc800078e0210 */
[----:B------:R-:W-:Y:S01]  /*0250*/  IMAD.WIDE R14, R23, 0x4, R16 ;  /* 0x00000004170e7825 */ /* 0x000fe200078e0210 */
[----:B------:R-:W-:-:S03]  /*0260*/  MOV R23, RZ ;  /* 0x000000ff00177202 */ /* 0x000fc60000000f00 */
[----:B------:R-:W-:Y:S01]  /*0270*/  IMAD.WIDE R16, R25, 0x4, R16 ;  /* 0x0000000419107825 */ /* 0x000fe200078e0210 */
[----:B------:R-:W-:Y:S02]  /*0280*/  CS2R R24, SRZ ;  /* 0x0000000000187805 */ /* 0x000fe4000001ff00 */
[----:B------:R-:W5:Y:S01]  /*0290*/  @!P0 LDG.E.EL R23, desc[UR6][R10.64] ;  /* 0x000000060a178981 */ /* 0x000f62000c2e1900 */
[----:B------:R-:W-:-:S03]  /*02a0*/  IMAD.MOV.U32 R26, RZ, RZ, RZ ;  /* 0x000000ffff1a7224 */ /* 0x000fc600078e00ff */
[----:B------:R1:W5:Y:S04]  /*02b0*/  @!P0 LDG.E.EL R24, desc[UR6][R12.64] ;  /* 0x000000060c188981 */ /* 0x000368000c2e1900 */
[----:B------:R1:W5:Y:S04]  /*02c0*/  @!P0 LDG.E.EL R25, desc[UR6][R14.64] ;  /* 0x000000060e198981 */ /* 0x000368000c2e1900 */
[----:B------:R-:W5:Y:S01]  /*02d0*/  @!P0 LDG.E.EL R26, desc[UR6][R16.64] ;  /* 0x00000006101a8981 */ /* 0x000f62000c2e1900 */
[----:B------:R-:W1:Y:S01]  /*02e0*/  S2UR UR5, SR_CgaCtaId ;  /* 0x00000000000579c3 */ /* 0x000e620000008800 */
[----:B------:R-:W-:Y:S01]  /*02f0*/  UMOV UR4, 0x400 ;  /* 0x0000040000047882 */ /* 0x000fe20000000000 */
[----:B-1----:R-:W-:-:S06]  /*0300*/  LOP3.LUT R4, R21, 0x7f, RZ, 0xc0, !PT ;  /* 0x0000007f15047812 */ /* 0x002fcc00078ec0ff */
[----:B0-----:R-:W0:Y:S01]  /*0310*/  LDC.64 R12, c[0x0][0x218] ;  /* 0x00008600ff0c7b82 */ /* 0x001e220000000a00 */
[----:B------:R-:W-:-:S06]  /*0320*/  UPRMT UR4, UR5, 0x654, UR4 ;  /* 0x0000065405047896 */ /* 0x000fcc0008000004 */
[----:B------:R-:W-:Y:S02]  /*0330*/  LEA R27, R4, UR4, 0x2 ;  /* 0x00000004041b7c11 */ /* 0x000fe4000f8e10ff */
[----:B------:R-:W-:-:S04]  /*0340*/  SHF.L.U32 R21, R21, 0x2, RZ ;  /* 0x0000000215157819 */ /* 0x000fc800000006ff */
[----:B------:R-:W-:-:S04]  /*0350*/  LOP3.LUT R21, R21, 0x1fc, RZ, 0xc0, !PT ;  /* 0x000001fc15157812 */ /* 0x000fc800078ec0ff */
[----:B------:R-:W-:Y:S02]  /*0360*/  LEA R28, R21, UR4, 0x2 ;  /* 0x00000004151c7c11 */ /* 0x000fe4000f8e10ff */
[----:B------:R-:W-:-:S04]  /*0370*/  LOP3.LUT R0, R0, R21, RZ, 0xfc, !PT ;  /* 0x0000001500007212 */ /* 0x000fc800078efcff */
[----:B------:R-:W-:Y:S01]  /*0380*/  SHF.R.S32.HI R15, RZ, 0x1f, R0 ;  /* 0x0000001fff0f7819 */ /* 0x000fe20000011400 */
[----:B--2---:R-:W-:Y:S04]  /*0390*/  STS [R27], R18 ;  /* 0x000000121b007388 */ /* 0x004fe80000000800 */
[----:B---3--:R1:W-:Y:S04]  /*03a0*/  STS [R27+0x200], R19 ;  /* 0x000200131b007388 */ /* 0x0083e80000000800 */
[----:B----4-:R-:W-:Y:S04]  /*03b0*/  STS [R27+0x400], R20 ;  /* 0x000400141b007388 */ /* 0x010fe80000000800 */
[----:B-----5:R-:W-:Y:S01]  /*03c0*/  STS [R27+0x600], R22 ;  /* 0x000600161b007388 */ /* 0x020fe20000000800 */
[----:B------:R-:W-:Y:S06]  /*03d0*/  BAR.SYNC.DEFER_BLOCKING 0x0 ;  /* 0x0000000000007b1d */ /* 0x000fec0000010000 */
[----:B------:R-:W2:Y:S02]  /*03e0*/  LDS.128 R8, [R28] ;  /* 0x000000001c087984 */ /* 0x000ea40000000c00 */
[----:B------:R-:W-:Y:S06]  /*03f0*/  BAR.SYNC.DEFER_BLOCKING 0x0 ;  /* 0x0000000000007b1d */ /* 0x000fec0000010000 */
[----:B------:R-:W-:Y:S04]  /*0400*/  STS [R27], R23 ;  /* 0x000000171b007388 */ /* 0x000fe80000000800 */
[----:B------:R-:W-:Y:S04]  /*0410*/  STS [R27+0x200], R24 ;  /* 0x000200181b007388 */ /* 0x000fe80000000800 */
[----:B------:R-:W-:Y:S04]  /*0420*/  STS [R27+0x400], R25 ;  /* 0x000400191b007388 */ /* 0x000fe80000000800 */
[----:B------:R-:W-:Y:S01]  /*0430*/  STS [R27+0x600], R26 ;  /* 0x0006001a1b007388 */ /* 0x000fe20000000800 */
[----:B------:R-:W-:Y:S01]  /*0440*/  BAR.SYNC.DEFER_BLOCKING 0x0 ;  /* 0x0000000000007b1d */ /* 0x000fe20000010000 */
[----:B-1----:R-:W-:-:S02]  /*0450*/  SHF.R.S32.HI R19, RZ, 0x15, R2 ;  /* 0x00000015ff137819 */ /* 0x002fc40000011402 */
[----:B------:R-:W-:-:S05]  /*0460*/  LEA.HI R2, R15, R0, RZ, 0x6 ;  /* 0x000000000f027211 */ /* 0x000fca00078f30ff */
[----:B------:R-:W1:Y:S01]  /*0470*/  LDC.64 R14, c[0x0][0x220] ;  /* 0x00008800ff0e7b82 */ /* 0x000e620000000a00 */
[----:B------:R-:W-:Y:S01]  /*0480*/  SGXT R19, R19, 0x1 ;  /* 0x000000011313781a */ /* 0x000fe20000000200 */
[----:B------:R-:W3:Y:S01]  /*0490*/  LDS.128 R4, [R28] ;  /* 0x000000001c047984 */ /* 0x000ee20000000c00 */
[----:B------:R-:W-:Y:S02]  /*04a0*/  LOP3.LUT R17, R2, 0xffffffc0, RZ, 0xc0, !PT ;  /* 0xffffffc002117812 */ /* 0x000fe400078ec0ff */
[----:B------:R-:W-:-:S03]  /*04b0*/  LEA.HI R19, R19, R0, RZ, 0x6 ;  /* 0x0000000013137211 */ /* 0x000fc600078f30ff */
[----:B------:R-:W-:Y:S01]  /*04c0*/  IMAD.IADD R0, R0, 0x1, -R17 ;  /* 0x0000000100007824 */ /* 0x000fe200078e0a11 */
[----:B------:R-:W-:Y:S02]  /*04d0*/  IADD3 R19, R19, 0x200, RZ ;  /* 0x0000020013137810 */ /* 0x000fe40007ffe0ff */
[----:B------:R-:W-:Y:S01]  /*04e0*/  SHF.R.S32.HI R2, RZ, 0x6, R2 ;  /* 0x00000006ff027819 */ /* 0x000fe20000011402 */
[----:B------:R-:W-:Y:S01]  /*04f0*/  IMAD R0, R3, 0x40, R0 ;  /* 0x0000004003007824 */ /* 0x000fe200078e0200 */
[----:B------:R-:W-:-:S03]  /*0500*/  SHF.R.S32.HI R19, RZ, 0x6, R19 ;  /* 0x00000006ff137819 */ /* 0x000fc60000011413 */
[--C-:B------:R-:W-:Y:S02]  /*0510*/  IMAD R17, R2, 0x240, R0.reuse ;  /* 0x0000024002117824 */ /* 0x100fe400078e0200 */
[----:B------:R-:W-:Y:S02]  /*0520*/  IMAD R19, R19, 0x240, R0 ;  /* 0x0000024013137824 */ /* 0x000fe400078e0200 */
[----:B0-----:R-:W-:-:S04]  /*0530*/  IMAD.WIDE R2, R17, 0x4, R12 ;  /* 0x0000000411027825 */ /* 0x001fc800078e020c */
[----:B------:R-:W-:Y:S01]  /*0540*/  IMAD.WIDE R12, R19, 0x4, R12 ;  /* 0x00000004130c7825 */ /* 0x000fe200078e020c */
[----:B--2---:R0:W-:Y:S03]  /*0550*/  @!P0 STG.E.128 desc[UR6][R2.64], R8 ;  /* 0x0000000802008986 */ /* 0x0041e6000c101d06 */
[----:B-1----:R-:W-:-:S04]  /*0560*/  IMAD.WIDE R16, R17, 0x4, R14 ;  /* 0x0000000411107825 */ /* 0x002fc800078e020e */
[----:B------:R-:W-:Y:S01]  /*0570*/  IMAD.WIDE R14, R19, 0x4, R14 ;  /* 0x00000004130e7825 */ /* 0x000fe200078e020e */
[----:B---3--:R0:W-:Y:S04]  /*0580*/  @!P0 STG.E.128 desc[UR6][R12.64], R4 ;  /* 0x000000040c008986 */ /* 0x0081e8000c101d06 */
[----:B------:R0:W-:Y:S02]  /*0590*/  @!P0 STG.E.128 desc[UR6][R16.64], R8 ;  /* 0x0000000810008986 */ /* 0x0001e4000c101d06 */
[----:B0-----:R-:W-:Y:S05]  /*05a0*/  @P0 EXIT ;  /* 0x000000000000094d */ /* 0x001fea0003800000 */
[----:B------:R-:W-:Y:S01]  /*05b0*/  STG.E.128 desc[UR6][R14.64], R4 ;  /* 0x000000040e007986 */ /* 0x000fe2000c101d06 */
[----:B------:R-:W-:Y:S05]  /*05c0*/  EXIT ;  /* 0x000000000000794d */ /* 0x000fea0003800000 */
.L_x_0:
[----:B------:R-:W-:-:S00]  /*05d0*/  BRA `(.L_x_0) ;  /* 0xfffffffc00fc7947 */ /* 0x000fc0000383ffff */
[----:B------:R-:W-:-:S00]  /*05e0*/  NOP ;  /* 0x0000000000007918 */ /* 0x000fc00000000000 */
        /* <DEDUP_REMOVED lines=9> */
.L_x_1:


//--------------------- .nv.shared.triton_poi_fused_convolution_max_pool2d_with_indices_relu_5 --------------------------
	.section	.nv.shared.triton_poi_fused_convolution_max_pool2d_with_indices_relu_5,"aw",@nobits
	.sectionflags	@""
	.align	16
	.zero		1024


//--------------------- .nv.constant0.triton_poi_fused_convolution_max_pool2d_with_indices_relu_5 --------------------------
	.section	.nv.constant0.triton_poi_fused_convolution_max_pool2d_with_indices_relu_5,"a",@progbits
	.sectionflags	@""
	.align	4
.nv.constant0.triton_poi_fused_convolution_max_pool2d_with_indices_relu_5:
	.zero		560
